	.headerflags	@"EF_CUDA_TEXMODE_UNIFIED EF_CUDA_64BIT_ADDRESS EF_CUDA_ACCELERATORS EF_CUDA_SM90 EF_CUDA_VIRTUAL_SM(EF_CUDA_SM90)"
	.elftype	@"ET_EXEC"


//--------------------- .nv.info                  --------------------------
	.section	.nv.info,"",@"SHT_CUDA_INFO"
	.align	4


	//----- nvinfo : EIATTR_REGCOUNT
	.align		4
        /*0000*/ 	.byte	0x04, 0x2f
        /*0002*/ 	.short	(.L_3 - .L_2)
	.align		4
.L_2:
        /*0004*/ 	.word	index@(triton_per_fused_linalg_vector_norm_mean_mul_sub_0)
        /*0008*/ 	.word	0x00000012


	//----- nvinfo : EIATTR_MIN_STACK_SIZE
	.align		4
.L_3:
        /*000c*/ 	.byte	0x04, 0x12
        /*000e*/ 	.short	(.L_5 - .L_4)
	.align		4
.L_4:
        /*0010*/ 	.word	index@(triton_per_fused_linalg_vector_norm_mean_mul_sub_0)
        /*0014*/ 	.word	0x00000000


	//----- nvinfo : EIATTR_FRAME_SIZE
	.align		4
.L_5:
        /*0018*/ 	.byte	0x04, 0x11
        /*001a*/ 	.short	(.L_7 - .L_6)
	.align		4
.L_6:
        /*001c*/ 	.word	index@(triton_per_fused_linalg_vector_norm_mean_mul_sub_0)
        /*0020*/ 	.word	0x00000000


	//----- nvinfo : EIATTR_MIN_STACK_SIZE
	.align		4
.L_7:
        /*0024*/ 	.byte	0x04, 0x12
        /*0026*/ 	.short	(.L_9 - .L_8)
	.align		4
.L_8:
        /*0028*/ 	.word	index@(triton_per_fused_linalg_vector_norm_mean_mul_sub_0)
        /*002c*/ 	.word	0x00000000
.L_9:


//--------------------- .nv.info.triton_per_fused_linalg_vector_norm_mean_mul_sub_0 --------------------------
	.section	.nv.info.triton_per_fused_linalg_vector_norm_mean_mul_sub_0,"",@"SHT_CUDA_INFO"
	.sectionflags	@""
	.align	4


	//----- nvinfo : EIATTR_CUDA_API_VERSION
	.align		4
        /*0000*/ 	.byte	0x04, 0x37
        /*0002*/ 	.short	(.L_11 - .L_10)
.L_10:
        /*0004*/ 	.word	0x0000007c


	//----- nvinfo : EIATTR_KPARAM_INFO
	.align		4
.L_11:
        /*0008*/ 	.byte	0x04, 0x17
        /*000a*/ 	.short	(.L_13 - .L_12)
.L_12:
        /*000c*/ 	.word	0x00000000
        /*0010*/ 	.short	0x0003
        /*0012*/ 	.short	0x0018
        /*0014*/ 	.byte	0x00, 0xf0, 0x11, 0x00


	//----- nvinfo : EIATTR_KPARAM_INFO
	.align		4
.L_13:
        /*0018*/ 	.byte	0x04, 0x17
        /*001a*/ 	.short	(.L_15 - .L_14)
.L_14:
        /*001c*/ 	.word	0x00000000
        /*0020*/ 	.short	0x0002
        /*0022*/ 	.short	0x0010
        /*0024*/ 	.byte	0x00, 0xf4, 0x21, 0x00


	//----- nvinfo : EIATTR_KPARAM_INFO
	.align		4
.L_15:
        /*0028*/ 	.byte	0x04, 0x17
        /*002a*/ 	.short	(.L_17 - .L_16)
.L_16:
        /*002c*/ 	.word	0x00000000
        /*0030*/ 	.short	0x0001
        /*0032*/ 	.short	0x0008
        /*0034*/ 	.byte	0x00, 0xf4, 0x21, 0x00


	//----- nvinfo : EIATTR_KPARAM_INFO
	.align		4
.L_17:
        /*0038*/ 	.byte	0x04, 0x17
        /*003a*/ 	.short	(.L_19 - .L_18)
.L_18:
        /*003c*/ 	.word	0x00000000
        /*0040*/ 	.short	0x0000
        /*0042*/ 	.short	0x0000
        /*0044*/ 	.byte	0x00, 0xf4, 0x21, 0x00


	//----- nvinfo : EIATTR_SPARSE_MMA_MASK
	.align		4
.L_19:
        /*0048*/ 	.byte	0x03, 0x50
        /*004a*/ 	.short	0x0000


	//----- nvinfo : EIATTR_MAXREG_COUNT
	.align		4
        /*004c*/ 	.byte	0x03, 0x1b
        /*004e*/ 	.short	0x00ff


	//----- nvinfo : EIATTR_COOP_GROUP_MASK_REGIDS
	.align		4
        /*0050*/ 	.byte	0x04, 0x29
        /*0052*/ 	.short	(.L_21 - .L_20)


	//   ....[0]....
.L_20:
        /*0054*/ 	.word	0xffffffff


	//   ....[1]....
        /*0058*/ 	.word	0xffffffff


	//   ....[2]....
        /*005c*/ 	.word	0xffffffff


	//   ....[3]....
        /*0060*/ 	.word	0xffffffff


	//   ....[4]....
        /*0064*/ 	.word	0xffffffff


	//   ....[5]....
        /*0068*/ 	.word	0xffffffff


	//----- nvinfo : EIATTR_COOP_GROUP_INSTR_OFFSETS
	.align		4
.L_21:
        /*006c*/ 	.byte	0x04, 0x28
        /*006e*/ 	.short	(.L_23 - .L_22)


	//   ....[0]....
.L_22:
        /*0070*/ 	.word	0x000001f0


	//   ....[1]....
        /*0074*/ 	.word	0x00000210


	//   ....[2]....
        /*0078*/ 	.word	0x00000240


	//   ....[3]....
        /*007c*/ 	.word	0x00000270


	//   ....[4]....
        /*0080*/ 	.word	0x000002a0


	//   ....[5]....
        /*0084*/ 	.word	0x00000310


	//----- nvinfo : EIATTR_EXIT_INSTR_OFFSETS
	.align		4
.L_23:
        /*0088*/ 	.byte	0x04, 0x1c
        /*008a*/ 	.short	(.L_25 - .L_24)


	//   ....[0]....
.L_24:
        /*008c*/ 	.word	0x00000380


	//   ....[1]....
        /*0090*/ 	.word	0x000003c0


	//----- nvinfo : EIATTR_REQNTID
	.align		4
.L_25:
        /*0094*/ 	.byte	0x04, 0x10
        /*0096*/ 	.short	(.L_27 - .L_26)
.L_26:
        /*0098*/ 	.word	0x00000040
        /*009c*/ 	.word	0x00000001
        /*00a0*/ 	.word	0x00000001


	//----- nvinfo : EIATTR_CBANK_PARAM_SIZE
	.align		4
.L_27:
        /*00a4*/ 	.byte	0x03, 0x19
        /*00a6*/ 	.short	0x001c


	//----- nvinfo : EIATTR_PARAM_CBANK
	.align		4
        /*00a8*/ 	.byte	0x04, 0x0a
        /*00aa*/ 	.short	(.L_29 - .L_28)
	.align		4
.L_28:
        /*00ac*/ 	.word	index@(.nv.constant0.triton_per_fused_linalg_vector_norm_mean_mul_sub_0)
        /*00b0*/ 	.short	0x0210
        /*00b2*/ 	.short	0x001c


	//----- nvinfo : EIATTR_SW_WAR
	.align		4
.L_29:
        /*00b4*/ 	.byte	0x04, 0x36
        /*00b6*/ 	.short	(.L_31 - .L_30)
.L_30:
        /*00b8*/ 	.word	0x00000008
.L_31:


//--------------------- .nv.callgraph             --------------------------
	.section	.nv.callgraph,"",@"SHT_CUDA_CALLGRAPH"
	.align	4
	.sectionentsize	8
	.align		4
        /*0000*/ 	.word	0x00000000
	.align		4
        /*0004*/ 	.word	0xffffffff
	.align		4
        /*0008*/ 	.word	0x00000000
	.align		4
        /*000c*/ 	.word	0xfffffffe
	.align		4
        /*0010*/ 	.word	0x00000000
	.align		4
        /*0014*/ 	.word	0xfffffffd
	.align		4
        /*0018*/ 	.word	0x00000000
	.align		4
        /*001c*/ 	.word	0xfffffffc


//--------------------- .nv.constant4             --------------------------
	.section	.nv.constant4,"a",@progbits
	.align	8
	.align		8
.nv.constant4:
        /*0000*/ 	.dword	_$_str
	.align		8
        /*0008*/ 	.dword	_$_str_$_2


//--------------------- .text.triton_per_fused_linalg_vector_norm_mean_mul_sub_0 --------------------------
	.section	.text.triton_per_fused_linalg_vector_norm_mean_mul_sub_0,"ax",@progbits
	.sectionflags	@"SHF_BARRIERS=1"
	.align	128
        .global         triton_per_fused_linalg_vector_norm_mean_mul_sub_0
        .type           triton_per_fused_linalg_vector_norm_mean_mul_sub_0,@function
        .size           triton_per_fused_linalg_vector_norm_mean_mul_sub_0,(.L_x_1 - triton_per_fused_linalg_vector_norm_mean_mul_sub_0)
        .other          triton_per_fused_linalg_vector_norm_mean_mul_sub_0,@"STO_CUDA_ENTRY STV_DEFAULT"
triton_per_fused_linalg_vector_norm_mean_mul_sub_0:
.text.triton_per_fused_linalg_vector_norm_mean_mul_sub_0:
[----:B------:R-:W0:Y:S02]  /*0000*/  LDC R1, c[0x0][0x28] ;  /* 0x00000a00ff017b82 */ /* 0x000e240000000800 */
[----:B------:R-:W1:Y:S01]  /*0010*/  S2R R15, SR_TID.X ;  /* 0x00000000000f7919 */ /* 0x000e620000002100 */
[----:B------:R-:W2:Y:S01]  /*0020*/  LDC.64 R4, c[0x0][0x218] ;  /* 0x00008600ff047b82 */ /* 0x000ea20000000a00 */
[----:B------:R-:W-:-:S07]  /*0030*/  ULDC.64 UR6, c[0x0][0x208] ;  /* 0x0000820000067ab9 */ /* 0x000fce0000000a00 */
[----:B------:R-:W3:Y:S01]  /*0040*/  LDC.64 R6, c[0x0][0x220] ;  /* 0x00008800ff067b82 */ /* 0x000ee20000000a00 */
[----:B-1----:R-:W-:-:S04]  /*0050*/  SHF.L.U32 R0, R15, 0x2, RZ ;  /* 0x000000020f007819 */ /* 0x002fc800000006ff */
[----:B------:R-:W-:-:S05]  /*0060*/  LOP3.LUT R3, R0, 0xfc, RZ, 0xc0, !PT ;  /* 0x000000fc00037812 */ /* 0x000fca00078ec0ff */
[----:B--2---:R-:W-:-:S04]  /*0070*/  IMAD.WIDE.U32 R4, R3, 0x4, R4 ;  /* 0x0000000403047825 */ /* 0x004fc800078e0004 */
[----:B---3--:R-:W-:Y:S01]  /*0080*/  IMAD.WIDE.U32 R6, R3, 0x4, R6 ;  /* 0x0000000403067825 */ /* 0x008fe200078e0006 */
[----:B------:R-:W2:Y:S04]  /*0090*/  LDG.E.EL R9, desc[UR6][R4.64+0x4] ;  /* 0x0000040604097981 */ /* 0x000ea8000c2e1900 */
[----:B------:R-:W2:Y:S04]  /*00a0*/  LDG.E.EL R10, desc[UR6][R6.64+0x4] ;  /* 0x00000406060a7981 */ /* 0x000ea8000c2e1900 */
[----:B------:R-:W3:Y:S04]  /*00b0*/  LDG.E.EL R3, desc[UR6][R4.64] ;  /* 0x0000000604037981 */ /* 0x000ee8000c2e1900 */
[----:B------:R-:W3:Y:S04]  /*00c0*/  LDG.E.EL R8, desc[UR6][R6.64] ;  /* 0x0000000606087981 */ /* 0x000ee8000c2e1900 */
[----:B------:R-:W4:Y:S04]  /*00d0*/  LDG.E.EL R11, desc[UR6][R4.64+0x8] ;  /* 0x00000806040b7981 */ /* 0x000f28000c2e1900 */
[----:B------:R-:W4:Y:S04]  /*00e0*/  LDG.E.EL R12, desc[UR6][R6.64+0x8] ;  /* 0x00000806060c7981 */ /* 0x000f28000c2e1900 */
[----:B------:R-:W5:Y:S04]  /*00f0*/  LDG.E.EL R13, desc[UR6][R4.64+0xc] ;  /* 0x00000c06040d7981 */ /* 0x000f68000c2e1900 */
[----:B------:R-:W5:Y:S01]  /*0100*/  LDG.E.EL R14, desc[UR6][R6.64+0xc] ;  /* 0x00000c06060e7981 */ /* 0x000f62000c2e1900 */
[----:B------:R-:W1:Y:S01]  /*0110*/  S2UR UR5, SR_CgaCtaId ;  /* 0x00000000000579c3 */ /* 0x000e620000008800 */
[C---:B------:R-:W-:Y:S01]  /*0120*/  LOP3.LUT P0, RZ, R15.reuse, 0x1f, RZ, 0xc0, !PT ;  /* 0x0000001f0fff7812 */ /* 0x040fe2000780c0ff */
[----:B------:R-:W-:Y:S01]  /*0130*/  UMOV UR4, 0x400 ;  /* 0x0000040000047882 */ /* 0x000fe20000000000 */
[----:B------:R-:W-:Y:S01]  /*0140*/  ISETP.GE.AND P1, PT, R15, 0x2, PT ;  /* 0x000000020f00780c */ /* 0x000fe20003f26270 */
[----:B-1----:R-:W-:Y:S01]  /*0150*/  UPRMT UR4, UR5, 0x654, UR4 ;  /* 0x0000065405047896 */ /* 0x002fe20008000004 */
[----:B--2---:R-:W-:Y:S01]  /*0160*/  FADD R9, R9, -R10 ;  /* 0x8000000a09097221 */ /* 0x004fe20000000000 */
[----:B---3--:R-:W-:-:S03]  /*0170*/  FADD R3, R3, -R8 ;  /* 0x8000000803037221 */ /* 0x008fc60000000000 */
[----:B------:R-:W-:-:S04]  /*0180*/  FMUL R8, R9, R9 ;  /* 0x0000000909087220 */ /* 0x000fc80000400000 */
[----:B------:R-:W-:Y:S01]  /*0190*/  FFMA R8, R3, R3, R8 ;  /* 0x0000000303087223 */ /* 0x000fe20000000008 */
[----:B----4-:R-:W-:-:S04]  /*01a0*/  FADD R11, R11, -R12 ;  /* 0x8000000c0b0b7221 */ /* 0x010fc80000000000 */
[----:B------:R-:W-:Y:S01]  /*01b0*/  FFMA R8, R11, R11, R8 ;  /* 0x0000000b0b087223 */ /* 0x000fe20000000008 */
[----:B-----5:R-:W-:-:S04]  /*01c0*/  FADD R13, R13, -R14 ;  /* 0x8000000e0d0d7221 */ /* 0x020fc80000000000 */
[----:B------:R-:W-:-:S06]  /*01d0*/  FFMA R8, R13, R13, R8 ;  /* 0x0000000d0d087223 */ /* 0x000fcc0000000008 */
[----:B------:R-:W1:Y:S02]  /*01e0*/  MUFU.SQRT R8, R8 ;  /* 0x0000000800087308 */ /* 0x000e640000002000 */
[----:B-1----:R-:W1:Y:S02]  /*01f0*/  SHFL.BFLY PT, R3, R8, 0x10, 0x1f ;  /* 0x0e001f0008037f89 */ /* 0x002e6400000e0000 */
[----:B-1----:R-:W-:-:S05]  /*0200*/  FADD R3, R8, R3 ;  /* 0x0000000308037221 */ /* 0x002fca0000000000 */
[----:B------:R-:W1:Y:S02]  /*0210*/  SHFL.BFLY PT, R4, R3, 0x8, 0x1f ;  /* 0x0d001f0003047f89 */ /* 0x000e6400000e0000 */
[----:B-1----:R-:W-:Y:S01]  /*0220*/  FADD R4, R3, R4 ;  /* 0x0000000403047221 */ /* 0x002fe20000000000 */
[----:B------:R-:W-:-:S04]  /*0230*/  SHF.R.U32.HI R3, RZ, 0x3, R15 ;  /* 0x00000003ff037819 */ /* 0x000fc8000001160f */
[----:B------:R-:W1:Y:S02]  /*0240*/  SHFL.BFLY PT, R5, R4, 0x4, 0x1f ;  /* 0x0c801f0004057f89 */ /* 0x000e6400000e0000 */
[----:B-1----:R-:W-:Y:S01]  /*0250*/  FADD R5, R4, R5 ;  /* 0x0000000504057221 */ /* 0x002fe20000000000 */
[----:B------:R-:W-:-:S04]  /*0260*/  LOP3.LUT R4, R3, 0x4, RZ, 0xc0, !PT ;  /* 0x0000000403047812 */ /* 0x000fc800078ec0ff */
[----:B------:R-:W1:Y:S02]  /*0270*/  SHFL.BFLY PT, R6, R5, 0x2, 0x1f ;  /* 0x0c401f0005067f89 */ /* 0x000e6400000e0000 */
[----:B-1----:R-:W-:Y:S01]  /*0280*/  FADD R6, R5, R6 ;  /* 0x0000000605067221 */ /* 0x002fe20000000000 */
[----:B------:R-:W-:-:S04]  /*0290*/  LOP3.LUT R5, R15, 0x1, RZ, 0xc0, !PT ;  /* 0x000000010f057812 */ /* 0x000fc800078ec0ff */
[----:B------:R-:W1:Y:S02]  /*02a0*/  SHFL.BFLY PT, R7, R6, 0x1, 0x1f ;  /* 0x0c201f0006077f89 */ /* 0x000e6400000e0000 */
[----:B-1----:R-:W-:-:S05]  /*02b0*/  FADD R7, R6, R7 ;  /* 0x0000000706077221 */ /* 0x002fca0000000000 */
[----:B------:R-:W-:Y:S01]  /*02c0*/  @!P0 STS [R4+UR4], R7 ;  /* 0x0000000704008988 */ /* 0x000fe20008000804 */
[----:B------:R-:W-:Y:S01]  /*02d0*/  BAR.SYNC.DEFER_BLOCKING 0x0 ;  /* 0x0000000000007b1d */ /* 0x000fe20000010000 */
[----:B------:R-:W-:-:S04]  /*02e0*/  ISETP.NE.U32.AND P0, PT, R5, 0x1, PT ;  /* 0x000000010500780c */ /* 0x000fc80003f05070 */
[----:B------:R-:W-:Y:S01]  /*02f0*/  ISETP.LT.AND P0, PT, R15, 0x2, P0 ;  /* 0x000000020f00780c */ /* 0x000fe20000701270 */
[----:B------:R-:W1:Y:S04]  /*0300*/  @!P1 LDS R2, [R0+UR4] ;  /* 0x0000000400029984 */ /* 0x000e680008000800 */
[----:B-1----:R-:W1:Y:S02]  /*0310*/  SHFL.BFLY PT, R3, R2, 0x1, 0x1f ;  /* 0x0c201f0002037f89 */ /* 0x002e6400000e0000 */
[----:B-1----:R-:W-:-:S06]  /*0320*/  FADD R3, R2, R3 ;  /* 0x0000000302037221 */ /* 0x002fcc0000000000 */
[----:B------:R1:W-:Y:S01]  /*0330*/  @P0 STS [R0+UR4], R3 ;  /* 0x0000000300000988 */ /* 0x0003e20008000804 */
[----:B------:R-:W-:Y:S01]  /*0340*/  BAR.SYNC.DEFER_BLOCKING 0x0 ;  /* 0x0000000000007b1d */ /* 0x000fe20000010000 */
[----:B------:R-:W-:-:S05]  /*0350*/  LOP3.LUT P0, RZ, R15, 0x3f, RZ, 0xc0, !PT ;  /* 0x0000003f0fff7812 */ /* 0x000fca000780c0ff */
[----:B------:R-:W2:Y:S02]  /*0360*/  LDS R5, [UR4] ;  /* 0x00000004ff057984 */ /* 0x000ea40008000800 */
[----:B------:R-:W-:Y:S06]  /*0370*/  BAR.SYNC.DEFER_BLOCKING 0x0 ;  /* 0x0000000000007b1d */ /* 0x000fec0000010000 */
[----:B-1----:R-:W-:Y:S05]  /*0380*/  @P0 EXIT ;  /* 0x000000000000094d */ /* 0x002fea0003800000 */
[----:B------:R-:W0:Y:S01]  /*0390*/  LDC.64 R2, c[0x0][0x210] ;  /* 0x00008400ff027b82 */ /* 0x000e220000000a00 */
[----:B--2---:R-:W-:-:S05]  /*03a0*/  FMUL R5, R5, 0.015625 ;  /* 0x3c80000005057820 */ /* 0x004fca0000400000 */
[----:B0-----:R-:W-:Y:S01]  /*03b0*/  STG.E desc[UR6][R2.64], R5 ;  /* 0x0000000502007986 */ /* 0x001fe2000c101906 */
[----:B------:R-:W-:Y:S05]  /*03c0*/  EXIT ;  /* 0x000000000000794d */ /* 0x000fea0003800000 */
.L_x_0:
[----:B------:R-:W-:-:S00]  /*03d0*/  BRA `(.L_x_0) ;  /* 0xfffffffc00fc7947 */ /* 0x000fc0000383ffff */
[----:B------:R-:W-:-:S00]  /*03e0*/  NOP ;  /* 0x0000000000007918 */ /* 0x000fc00000000000 */
        /* <DEDUP_REMOVED lines=9> */
.L_x_1:


//--------------------- .nv.global.init           --------------------------
	.section	.nv.global.init,"aw",@progbits
.nv.global.init:
	.type		_$_str,@object
	.size		_$_str,(_$_str_$_2 - _$_str)
_$_str:
        /*0000*/ 	.byte	0x5f, 0x5f, 0x43, 0x55, 0x44, 0x41, 0x5f, 0x46, 0x54, 0x5a, 0x00
	.type		_$_str_$_2,@object
	.size		_$_str_$_2,(.L_1 - _$_str_$_2)
_$_str_$_2:
        /*000b*/ 	.byte	0x5f, 0x5f, 0x43, 0x55, 0x44, 0x41, 0x5f, 0x50, 0x52, 0x45, 0x43, 0x5f, 0x53, 0x51, 0x52, 0x54
        /*001b*/ 	.byte	0x00
.L_1:


//--------------------- .nv.shared.triton_per_fused_linalg_vector_norm_mean_mul_sub_0 --------------------------
	.section	.nv.shared.triton_per_fused_linalg_vector_norm_mean_mul_sub_0,"aw",@nobits
	.sectionflags	@""
	.align	16
	.zero		1024


//--------------------- .nv.constant0.triton_per_fused_linalg_vector_norm_mean_mul_sub_0 --------------------------
	.section	.nv.constant0.triton_per_fused_linalg_vector_norm_mean_mul_sub_0,"a",@progbits
	.sectionflags	@""
	.align	4
.nv.constant0.triton_per_fused_linalg_vector_norm_mean_mul_sub_0:
	.zero		556
